//
// Generated by NVIDIA NVVM Compiler
//
// Compiler Build ID: CL-36424714
// Cuda compilation tools, release 13.0, V13.0.88
// Based on NVVM 20.0.0
//

.version 9.0
.target sm_100
.address_size 64

	// .globl	_Z10WMMAKernelP6__halfS0_PfS1_iii

.visible .entry _Z10WMMAKernelP6__halfS0_PfS1_iii(
	.param .u64 .ptr .align 1 _Z10WMMAKernelP6__halfS0_PfS1_iii_param_0,
	.param .u64 .ptr .align 1 _Z10WMMAKernelP6__halfS0_PfS1_iii_param_1,
	.param .u64 .ptr .align 1 _Z10WMMAKernelP6__halfS0_PfS1_iii_param_2,
	.param .u64 .ptr .align 1 _Z10WMMAKernelP6__halfS0_PfS1_iii_param_3,
	.param .u32 _Z10WMMAKernelP6__halfS0_PfS1_iii_param_4,
	.param .u32 _Z10WMMAKernelP6__halfS0_PfS1_iii_param_5,
	.param .u32 _Z10WMMAKernelP6__halfS0_PfS1_iii_param_6
)
{
	.reg .pred 	%p<14>;
	.reg .b32 	%r<143>;
	.reg .b32 	%f<221>;
	.reg .b64 	%rd<53>;

	ld.param.u64 	%rd13, [_Z10WMMAKernelP6__halfS0_PfS1_iii_param_0];
	ld.param.u64 	%rd14, [_Z10WMMAKernelP6__halfS0_PfS1_iii_param_1];
	ld.param.u64 	%rd12, [_Z10WMMAKernelP6__halfS0_PfS1_iii_param_3];
	ld.param.u32 	%r35, [_Z10WMMAKernelP6__halfS0_PfS1_iii_param_4];
	ld.param.u32 	%r36, [_Z10WMMAKernelP6__halfS0_PfS1_iii_param_5];
	ld.param.u32 	%r34, [_Z10WMMAKernelP6__halfS0_PfS1_iii_param_6];
	cvta.to.global.u64 	%rd1, %rd14;
	cvta.to.global.u64 	%rd2, %rd13;
	mov.u32 	%r37, %ctaid.x;
	mov.u32 	%r38, %ctaid.y;
	shl.b32 	%r1, %r37, 4;
	add.s32 	%r40, %r1, 16;
	setp.gt.s32 	%p1, %r40, %r35;
	shl.b32 	%r2, %r38, 4;
	add.s32 	%r41, %r2, 16;
	setp.gt.s32 	%p2, %r41, %r36;
	or.pred  	%p3, %p1, %p2;
	@%p3 bra 	$L__BB0_20;
	setp.gt.s32 	%p4, %r34, 0;
	mov.f32 	%f156, 0f00000000;
	mov.f32 	%f155, %f156;
	mov.f32 	%f154, %f156;
	mov.f32 	%f153, %f156;
	mov.f32 	%f152, %f156;
	mov.f32 	%f151, %f156;
	mov.f32 	%f150, %f156;
	mov.f32 	%f149, %f156;
	@%p4 bra 	$L__BB0_2;
	bra.uni 	$L__BB0_19;
$L__BB0_2:
	mul.lo.s32 	%r43, %r34, %r1;
	cvt.s64.s32 	%rd3, %r43;
	cvt.u64.u32 	%rd4, %r2;
	add.s32 	%r44, %r34, -1;
	shr.u32 	%r45, %r44, 4;
	add.s32 	%r3, %r45, 1;
	and.b32  	%r4, %r3, 3;
	setp.lt.u32 	%p5, %r34, 49;
	mov.b32 	%r142, 0;
	mov.f32 	%f149, 0f00000000;
	mov.f32 	%f150, %f149;
	mov.f32 	%f151, %f149;
	mov.f32 	%f152, %f149;
	mov.f32 	%f153, %f149;
	mov.f32 	%f154, %f149;
	mov.f32 	%f155, %f149;
	mov.f32 	%f156, %f149;
	@%p5 bra 	$L__BB0_14;
	mul.lo.s32 	%r137, %r36, 48;
	shl.b32 	%r6, %r36, 6;
	shl.b32 	%r136, %r36, 5;
	shl.b64 	%rd15, %rd3, 1;
	add.s64 	%rd51, %rd2, %rd15;
	shl.b32 	%r134, %r36, 4;
	and.b32  	%r48, %r3, 536870908;
	neg.s32 	%r133, %r48;
	mov.f32 	%f149, 0f00000000;
	mov.b32 	%r138, 32;
	mov.b32 	%r135, 0;
$L__BB0_4:
	add.s32 	%r49, %r138, -16;
	setp.gt.s32 	%p6, %r49, %r34;
	@%p6 bra 	$L__BB0_6;
	cvt.s64.s32 	%rd16, %r135;
	add.s64 	%rd17, %rd16, %rd4;
	shl.b64 	%rd18, %rd17, 1;
	add.s64 	%rd19, %rd1, %rd18;
	wmma.load.a.sync.aligned.row.m16n16k16.global.f16 	{%r50, %r51, %r52, %r53, %r54, %r55, %r56, %r57}, [%rd51], %r34;
	wmma.load.b.sync.aligned.col.m16n16k16.global.f16 	{%r58, %r59, %r60, %r61, %r62, %r63, %r64, %r65}, [%rd19], %r36;
	wmma.mma.sync.aligned.row.col.m16n16k16.f32.f32 {%f156, %f155, %f154, %f153, %f152, %f151, %f150, %f149}, {%r50, %r51, %r52, %r53, %r54, %r55, %r56, %r57}, {%r58, %r59, %r60, %r61, %r62, %r63, %r64, %r65}, {%f156, %f155, %f154, %f153, %f152, %f151, %f150, %f149};
$L__BB0_6:
	setp.gt.s32 	%p7, %r138, %r34;
	@%p7 bra 	$L__BB0_8;
	add.s64 	%rd20, %rd51, 32;
	cvt.s64.s32 	%rd21, %r134;
	add.s64 	%rd22, %rd21, %rd4;
	shl.b64 	%rd23, %rd22, 1;
	add.s64 	%rd24, %rd1, %rd23;
	wmma.load.a.sync.aligned.row.m16n16k16.global.f16 	{%r66, %r67, %r68, %r69, %r70, %r71, %r72, %r73}, [%rd20], %r34;
	wmma.load.b.sync.aligned.col.m16n16k16.global.f16 	{%r74, %r75, %r76, %r77, %r78, %r79, %r80, %r81}, [%rd24], %r36;
	wmma.mma.sync.aligned.row.col.m16n16k16.f32.f32 {%f156, %f155, %f154, %f153, %f152, %f151, %f150, %f149}, {%r66, %r67, %r68, %r69, %r70, %r71, %r72, %r73}, {%r74, %r75, %r76, %r77, %r78, %r79, %r80, %r81}, {%f156, %f155, %f154, %f153, %f152, %f151, %f150, %f149};
$L__BB0_8:
	add.s32 	%r82, %r138, 16;
	setp.gt.s32 	%p8, %r82, %r34;
	@%p8 bra 	$L__BB0_10;
	add.s64 	%rd25, %rd51, 64;
	cvt.s64.s32 	%rd26, %r136;
	add.s64 	%rd27, %rd26, %rd4;
	shl.b64 	%rd28, %rd27, 1;
	add.s64 	%rd29, %rd1, %rd28;
	wmma.load.a.sync.aligned.row.m16n16k16.global.f16 	{%r83, %r84, %r85, %r86, %r87, %r88, %r89, %r90}, [%rd25], %r34;
	wmma.load.b.sync.aligned.col.m16n16k16.global.f16 	{%r91, %r92, %r93, %r94, %r95, %r96, %r97, %r98}, [%rd29], %r36;
	wmma.mma.sync.aligned.row.col.m16n16k16.f32.f32 {%f156, %f155, %f154, %f153, %f152, %f151, %f150, %f149}, {%r83, %r84, %r85, %r86, %r87, %r88, %r89, %r90}, {%r91, %r92, %r93, %r94, %r95, %r96, %r97, %r98}, {%f156, %f155, %f154, %f153, %f152, %f151, %f150, %f149};
$L__BB0_10:
	add.s32 	%r99, %r138, 32;
	setp.gt.s32 	%p9, %r99, %r34;
	@%p9 bra 	$L__BB0_12;
	add.s64 	%rd30, %rd51, 96;
	cvt.s64.s32 	%rd31, %r137;
	add.s64 	%rd32, %rd31, %rd4;
	shl.b64 	%rd33, %rd32, 1;
	add.s64 	%rd34, %rd1, %rd33;
	wmma.load.a.sync.aligned.row.m16n16k16.global.f16 	{%r100, %r101, %r102, %r103, %r104, %r105, %r106, %r107}, [%rd30], %r34;
	wmma.load.b.sync.aligned.col.m16n16k16.global.f16 	{%r108, %r109, %r110, %r111, %r112, %r113, %r114, %r115}, [%rd34], %r36;
	wmma.mma.sync.aligned.row.col.m16n16k16.f32.f32 {%f156, %f155, %f154, %f153, %f152, %f151, %f150, %f149}, {%r100, %r101, %r102, %r103, %r104, %r105, %r106, %r107}, {%r108, %r109, %r110, %r111, %r112, %r113, %r114, %r115}, {%f156, %f155, %f154, %f153, %f152, %f151, %f150, %f149};
$L__BB0_12:
	add.s32 	%r138, %r138, 64;
	add.s32 	%r137, %r137, %r6;
	add.s32 	%r136, %r136, %r6;
	add.s32 	%r135, %r135, %r6;
	add.s64 	%rd51, %rd51, 128;
	add.s32 	%r134, %r134, %r6;
	add.s32 	%r133, %r133, 4;
	setp.ne.s32 	%p10, %r133, 0;
	@%p10 bra 	$L__BB0_4;
	add.s32 	%r142, %r138, -32;
$L__BB0_14:
	setp.eq.s32 	%p11, %r4, 0;
	@%p11 bra 	$L__BB0_19;
	mul.lo.s32 	%r141, %r142, %r36;
	shl.b32 	%r25, %r36, 4;
	cvt.u64.u32 	%rd35, %r142;
	add.s64 	%rd36, %rd3, %rd35;
	shl.b64 	%rd37, %rd36, 1;
	add.s64 	%rd52, %rd2, %rd37;
	neg.s32 	%r140, %r4;
$L__BB0_16:
	.pragma "nounroll";
	add.s32 	%r142, %r142, 16;
	setp.gt.s32 	%p12, %r142, %r34;
	@%p12 bra 	$L__BB0_18;
	cvt.s64.s32 	%rd38, %r141;
	add.s64 	%rd39, %rd38, %rd4;
	shl.b64 	%rd40, %rd39, 1;
	add.s64 	%rd41, %rd1, %rd40;
	wmma.load.a.sync.aligned.row.m16n16k16.global.f16 	{%r116, %r117, %r118, %r119, %r120, %r121, %r122, %r123}, [%rd52], %r34;
	wmma.load.b.sync.aligned.col.m16n16k16.global.f16 	{%r124, %r125, %r126, %r127, %r128, %r129, %r130, %r131}, [%rd41], %r36;
	wmma.mma.sync.aligned.row.col.m16n16k16.f32.f32 {%f156, %f155, %f154, %f153, %f152, %f151, %f150, %f149}, {%r116, %r117, %r118, %r119, %r120, %r121, %r122, %r123}, {%r124, %r125, %r126, %r127, %r128, %r129, %r130, %r131}, {%f156, %f155, %f154, %f153, %f152, %f151, %f150, %f149};
$L__BB0_18:
	add.s32 	%r141, %r141, %r25;
	add.s64 	%rd52, %rd52, 32;
	add.s32 	%r140, %r140, 1;
	setp.ne.s32 	%p13, %r140, 0;
	@%p13 bra 	$L__BB0_16;
$L__BB0_19:
	ld.param.u64 	%rd50, [_Z10WMMAKernelP6__halfS0_PfS1_iii_param_2];
	mul.lo.s32 	%r132, %r36, %r1;
	cvt.s64.s32 	%rd42, %r132;
	cvt.u64.u32 	%rd43, %r2;
	add.s64 	%rd44, %rd42, %rd43;
	cvta.to.global.u64 	%rd45, %rd50;
	shl.b64 	%rd46, %rd44, 2;
	add.s64 	%rd47, %rd45, %rd46;
	wmma.load.c.sync.aligned.row.m16n16k16.global.f32 	{%f125, %f126, %f127, %f128, %f129, %f130, %f131, %f132}, [%rd47], %r36;
	add.f32 	%f133, %f156, %f125;
	add.f32 	%f134, %f155, %f126;
	add.f32 	%f135, %f154, %f127;
	add.f32 	%f136, %f153, %f128;
	add.f32 	%f137, %f152, %f129;
	add.f32 	%f138, %f151, %f130;
	add.f32 	%f139, %f150, %f131;
	add.f32 	%f140, %f149, %f132;
	cvta.to.global.u64 	%rd48, %rd12;
	add.s64 	%rd49, %rd48, %rd46;
	wmma.store.d.sync.aligned.row.m16n16k16.global.f32 	[%rd49], {%f133, %f134, %f135, %f136, %f137, %f138, %f139, %f140}, %r36;
$L__BB0_20:
	ret;

}


// ===== COMPILED SASS (sm_100) =====

	.target	sm_100

	.elftype	@"ET_EXEC"


//--------------------- .note.nv.tkinfo           --------------------------
	.section	.note.nv.tkinfo,"",@"SHT_NOTE"
	.sectionflags	@"SHF_NOTE_NV_TKINFO"
	.tkinfo
        /*0018*/ 	.word	0x00000002
        /*0030*/ 	.string	""
        /*0030*/ 	.string	"ptxas"
        /*0030*/ 	.string	"Cuda compilation tools, release 13.0, V13.0.88"
        /*0030*/ 	.string	"Build cuda_13.0.r13.0/compiler.36424714_0"
        /*0030*/ 	.string	"-arch sm_100 -m 64 "



//--------------------- .note.nv.cuinfo           --------------------------
	.section	.note.nv.cuinfo,"",@"SHT_NOTE"
	.sectionflags	@"SHF_NOTE_NV_CUINFO"
        /*0018*/ 	.short	0x0002
        /*001a*/ 	.short	0x0064
        /*001c*/ 	.short	0x0082
	.zero		2


//--------------------- .nv.info                  --------------------------
	.section	.nv.info,"",@"SHT_CUDA_INFO"
	.align	4


	//----- nvinfo : EIATTR_REGCOUNT
	.align		4
        /*0000*/ 	.byte	0x04, 0x2f
        /*0002*/ 	.short	(.L_1 - .L_0)
	.align		4
.L_0:
        /*0004*/ 	.word	index@(_Z10WMMAKernelP6__halfS0_PfS1_iii)
        /*0008*/ 	.word	0x00000020


	//----- nvinfo : EIATTR_FRAME_SIZE
	.align		4
.L_1:
        /*000c*/ 	.byte	0x04, 0x11
        /*000e*/ 	.short	(.L_3 - .L_2)
	.align		4
.L_2:
        /*0010*/ 	.word	index@(_Z10WMMAKernelP6__halfS0_PfS1_iii)
        /*0014*/ 	.word	0x00000000


	//----- nvinfo : EIATTR_MIN_STACK_SIZE
	.align		4
.L_3:
        /*0018*/ 	.byte	0x04, 0x12
        /*001a*/ 	.short	(.L_5 - .L_4)
	.align		4
.L_4:
        /*001c*/ 	.word	index@(_Z10WMMAKernelP6__halfS0_PfS1_iii)
        /*0020*/ 	.word	0x00000000
.L_5:


//--------------------- .nv.compat                --------------------------
	.section	.nv.compat,"",@"SHT_CUDA_COMPAT_INFO"
	.align	4
        /*0000*/ 	.byte	0x02, 0x09, 0x00, 0x00, 0x02, 0x02, 0x01, 0x00, 0x02, 0x05, 0x05, 0x00, 0x03, 0x07, 0x01, 0x01
        /*0010*/ 	.byte	0x02, 0x03, 0x00, 0x00, 0x02, 0x06, 0x01, 0x00, 0x04, 0x0b, 0x08, 0x00, 0x09, 0x00, 0x00, 0x00
        /*0020*/ 	.byte	0x00, 0x00, 0x00, 0x00


//--------------------- .nv.info._Z10WMMAKernelP6__halfS0_PfS1_iii --------------------------
	.section	.nv.info._Z10WMMAKernelP6__halfS0_PfS1_iii,"",@"SHT_CUDA_INFO"
	.sectionflags	@""
	.align	4


	//----- nvinfo : EIATTR_CUDA_API_VERSION
	.align		4
        /*0000*/ 	.byte	0x04, 0x37
        /*0002*/ 	.short	(.L_7 - .L_6)
.L_6:
        /*0004*/ 	.word	0x00000082


	//----- nvinfo : EIATTR_KPARAM_INFO
	.align		4
.L_7:
        /*0008*/ 	.byte	0x04, 0x17
        /*000a*/ 	.short	(.L_9 - .L_8)
.L_8:
        /*000c*/ 	.word	0x00000000
        /*0010*/ 	.short	0x0006
        /*0012*/ 	.short	0x0028
        /*0014*/ 	.byte	0x00, 0xf0, 0x11, 0x00


	//----- nvinfo : EIATTR_KPARAM_INFO
	.align		4
.L_9:
        /*0018*/ 	.byte	0x04, 0x17
        /*001a*/ 	.short	(.L_11 - .L_10)
.L_10:
        /*001c*/ 	.word	0x00000000
        /*0020*/ 	.short	0x0005
        /*0022*/ 	.short	0x0024
        /*0024*/ 	.byte	0x00, 0xf0, 0x11, 0x00


	//----- nvinfo : EIATTR_KPARAM_INFO
	.align		4
.L_11:
        /*0028*/ 	.byte	0x04, 0x17
        /*002a*/ 	.short	(.L_13 - .L_12)
.L_12:
        /*002c*/ 	.word	0x00000000
        /*0030*/ 	.short	0x0004
        /*0032*/ 	.short	0x0020
        /*0034*/ 	.byte	0x00, 0xf0, 0x11, 0x00


	//----- nvinfo : EIATTR_KPARAM_INFO
	.align		4
.L_13:
        /*0038*/ 	.byte	0x04, 0x17
        /*003a*/ 	.short	(.L_15 - .L_14)
.L_14:
        /*003c*/ 	.word	0x00000000
        /*0040*/ 	.short	0x0003
        /*0042*/ 	.short	0x0018
        /*0044*/ 	.byte	0x00, 0xf5, 0x21, 0x00


	//----- nvinfo : EIATTR_KPARAM_INFO
	.align		4
.L_15:
        /*0048*/ 	.byte	0x04, 0x17
        /*004a*/ 	.short	(.L_17 - .L_16)
.L_16:
        /*004c*/ 	.word	0x00000000
        /*0050*/ 	.short	0x0002
        /*0052*/ 	.short	0x0010
        /*0054*/ 	.byte	0x00, 0xf5, 0x21, 0x00


	//----- nvinfo : EIATTR_KPARAM_INFO
	.align		4
.L_17:
        /*0058*/ 	.byte	0x04, 0x17
        /*005a*/ 	.short	(.L_19 - .L_18)
.L_18:
        /*005c*/ 	.word	0x00000000
        /*0060*/ 	.short	0x0001
        /*0062*/ 	.short	0x0008
        /*0064*/ 	.byte	0x00, 0xf5, 0x21, 0x00


	//----- nvinfo : EIATTR_KPARAM_INFO
	.align		4
.L_19:
        /*0068*/ 	.byte	0x04, 0x17
        /*006a*/ 	.short	(.L_21 - .L_20)
.L_20:
        /*006c*/ 	.word	0x00000000
        /*0070*/ 	.short	0x0000
        /*0072*/ 	.short	0x0000
        /*0074*/ 	.byte	0x00, 0xf5, 0x21, 0x00


	//----- nvinfo : EIATTR_SPARSE_MMA_MASK
	.align		4
.L_21:
        /*0078*/ 	.byte	0x03, 0x50
        /*007a*/ 	.short	0x0000


	//----- nvinfo : EIATTR_WMMA_USED
	.align		4
        /*007c*/ 	.byte	0x01, 0x2b
	.zero		2


	//----- nvinfo : EIATTR_MAXREG_COUNT
	.align		4
        /*0080*/ 	.byte	0x03, 0x1b
        /*0082*/ 	.short	0x00ff


	//----- nvinfo : EIATTR_MERCURY_ISA_VERSION
	.align		4
        /*0084*/ 	.byte	0x03, 0x5f
        /*0086*/ 	.short	0x0101


	//----- nvinfo : EIATTR_VRC_CTA_INIT_COUNT
	.align		4
        /*0088*/ 	.byte	0x02, 0x4a
	.zero		1
	.zero		1


	//----- nvinfo : EIATTR_EXIT_INSTR_OFFSETS
	.align		4
        /*008c*/ 	.byte	0x04, 0x1c
        /*008e*/ 	.short	(.L_23 - .L_22)


	//   ....[0]....
.L_22:
        /*0090*/ 	.word	0x000000a0


	//   ....[1]....
        /*0094*/ 	.word	0x000011c0


	//----- nvinfo : EIATTR_CBANK_PARAM_SIZE
	.align		4
.L_23:
        /*0098*/ 	.byte	0x03, 0x19
        /*009a*/ 	.short	0x002c


	//----- nvinfo : EIATTR_PARAM_CBANK
	.align		4
        /*009c*/ 	.byte	0x04, 0x0a
        /*009e*/ 	.short	(.L_25 - .L_24)
	.align		4
.L_24:
        /*00a0*/ 	.word	index@(.nv.constant0._Z10WMMAKernelP6__halfS0_PfS1_iii)
        /*00a4*/ 	.short	0x0380
        /*00a6*/ 	.short	0x002c


	//----- nvinfo : EIATTR_SW_WAR
	.align		4
.L_25:
        /*00a8*/ 	.byte	0x04, 0x36
        /*00aa*/ 	.short	(.L_27 - .L_26)
.L_26:
        /*00ac*/ 	.word	0x00000008
.L_27:


//--------------------- .nv.callgraph             --------------------------
	.section	.nv.callgraph,"",@"SHT_CUDA_CALLGRAPH"
	.align	4
	.sectionentsize	8
	.align		4
        /*0000*/ 	.word	0x00000000
	.align		4
        /*0004*/ 	.word	0xffffffff
	.align		4
        /*0008*/ 	.word	0x00000000
	.align		4
        /*000c*/ 	.word	0xfffffffe
	.align		4
        /*0010*/ 	.word	0x00000000
	.align		4
        /*0014*/ 	.word	0xfffffffd
	.align		4
        /*0018*/ 	.word	0x00000000
	.align		4
        /*001c*/ 	.word	0xfffffffc


//--------------------- .text._Z10WMMAKernelP6__halfS0_PfS1_iii --------------------------
	.section	.text._Z10WMMAKernelP6__halfS0_PfS1_iii,"ax",@progbits
	.align	128
        .global         _Z10WMMAKernelP6__halfS0_PfS1_iii
        .type           _Z10WMMAKernelP6__halfS0_PfS1_iii,@function
        .size           _Z10WMMAKernelP6__halfS0_PfS1_iii,(.L_x_10 - _Z10WMMAKernelP6__halfS0_PfS1_iii)
        .other          _Z10WMMAKernelP6__halfS0_PfS1_iii,@"STO_CUDA_ENTRY STV_DEFAULT"
_Z10WMMAKernelP6__halfS0_PfS1_iii:
.text._Z10WMMAKernelP6__halfS0_PfS1_iii:
[----:B------:R-:W-:Y:S08]  /*0000*/  LDC R1, c[0x0][0x37c] ;  /* 0x0000df00ff017b82 */ /* 0x000ff00000000800 */
[----:B------:R-:W0:Y:S08]  /*0010*/  S2UR UR5, SR_CTAID.Y ;  /* 0x00000000000579c3 */ /* 0x000e300000002600 */
[----:B------:R-:W1:Y:S08]  /*0020*/  S2UR UR4, SR_CTAID.X ;  /* 0x00000000000479c3 */ /* 0x000e700000002500 */
[----:B------:R-:W2:Y:S01]  /*0030*/  LDC.64 R2, c[0x0][0x3a0] ;  /* 0x0000e800ff027b82 */ /* 0x000ea20000000a00 */
[----:B0-----:R-:W-:-:S04]  /*0040*/  USHF.L.U32 UR5, UR5, 0x4, URZ ;  /* 0x0000000405057899 */ /* 0x001fc800080006ff */
[----:B------:R-:W-:Y:S02]  /*0050*/  UIADD3 UR7, UPT, UPT, UR5, 0x10, URZ ;  /* 0x0000001005077890 */ /* 0x000fe4000fffe0ff */
[----:B-1----:R-:W-:-:S04]  /*0060*/  USHF.L.U32 UR4, UR4, 0x4, URZ ;  /* 0x0000000404047899 */ /* 0x002fc800080006ff */
[----:B------:R-:W-:Y:S01]  /*0070*/  UIADD3 UR6, UPT, UPT, UR4, 0x10, URZ ;  /* 0x0000001004067890 */ /* 0x000fe2000fffe0ff */
[----:B--2---:R-:W-:-:S05]  /*0080*/  ISETP.LT.AND P0, PT, R3, UR7, PT ;  /* 0x0000000703007c0c */ /* 0x004fca000bf01270 */
[----:B------:R-:W-:-:S13]  /*0090*/  ISETP.LT.OR P0, PT, R2, UR6, P0 ;  /* 0x0000000602007c0c */ /* 0x000fda0008701670 */
[----:B------:R-:W-:Y:S05]  /*00a0*/  @P0 EXIT ;  /* 0x000000000000094d */ /* 0x000fea0003800000 */
[----:B------:R-:W0:Y:S01]  /*00b0*/  LDCU UR8, c[0x0][0x3a8] ;  /* 0x00007500ff0877ac */ /* 0x000e220008000800 */
[----:B------:R-:W-:Y:S02]  /*00c0*/  CS2R R8, SRZ ;  /* 0x0000000000087805 */ /* 0x000fe4000001ff00 */
[----:B------:R-:W-:Y:S02]  /*00d0*/  CS2R R10, SRZ ;  /* 0x00000000000a7805 */ /* 0x000fe4000001ff00 */
[----:B------:R-:W-:Y:S02]  /*00e0*/  CS2R R12, SRZ ;  /* 0x00000000000c7805 */ /* 0x000fe4000001ff00 */
[----:B------:R-:W-:Y:S01]  /*00f0*/  CS2R R14, SRZ ;  /* 0x00000000000e7805 */ /* 0x000fe2000001ff00 */
[----:B------:R-:W1:Y:S01]  /*0100*/  LDCU.64 UR12, c[0x0][0x358] ;  /* 0x00006b00ff0c77ac */ /* 0x000e620008000a00 */
[----:B0-----:R-:W-:-:S09]  /*0110*/  UISETP.GT.AND UP0, UPT, UR8, URZ, UPT ;  /* 0x000000ff0800728c */ /* 0x001fd2000bf04270 */
[----:B-1----:R-:W-:Y:S05]  /*0120*/  BRA.U !UP0, `(.L_x_0) ;  /* 0x0000000d088c7547 */ /* 0x002fea000b800000 */
[----:B------:R-:W-:Y:S01]  /*0130*/  UISETP.GE.U32.AND UP0, UPT, UR8, 0x31, UPT ;  /* 0x000000310800788c */ /* 0x000fe2000bf06070 */
[----:B------:R-:W-:Y:S01]  /*0140*/  IMAD.MOV.U32 R24, RZ, RZ, RZ ;  /* 0x000000ffff187224 */ /* 0x000fe200078e00ff */
[----:B------:R-:W-:Y:S01]  /*0150*/  UIMAD UR6, UR4, UR8, URZ ;  /* 0x00000008040672a4 */ /* 0x000fe2000f8e02ff */
[----:B------:R-:W-:Y:S01]  /*0160*/  CS2R R14, SRZ ;  /* 0x00000000000e7805 */ /* 0x000fe2000001ff00 */
[----:B------:R-:W-:Y:S01]  /*0170*/  UIADD3 UR7, UPT, UPT, UR8, -0x1, URZ ;  /* 0xffffffff08077890 */ /* 0x000fe2000fffe0ff */
[----:B------:R-:W-:Y:S02]  /*0180*/  CS2R R12, SRZ ;  /* 0x00000000000c7805 */ /* 0x000fe4000001ff00 */
[----:B------:R-:W-:Y:S02]  /*0190*/  CS2R R10, SRZ ;  /* 0x00000000000a7805 */ /* 0x000fe4000001ff00 */
[----:B------:R-:W-:Y:S01]  /*01a0*/  CS2R R8, SRZ ;  /* 0x0000000000087805 */ /* 0x000fe2000001ff00 */
[----:B------:R-:W-:-:S02]  /*01b0*/  USHF.R.S32.HI UR8, URZ, 0x1f, UR6 ;  /* 0x0000001fff087899 */ /* 0x000fc40008011406 */
[----:B------:R-:W-:Y:S01]  /*01c0*/  ULEA.HI UR7, UR7, 0x1, URZ, 0x1c ;  /* 0x0000000107077891 */ /* 0x000fe2000f8fe0ff */
[----:B------:R-:W-:Y:S11]  /*01d0*/  BRA.U !UP0, `(.L_x_1) ;  /* 0x00000009087c7547 */ /* 0x000ff6000b800000 */
[----:B------:R-:W0:Y:S01]  /*01e0*/  LDCU.64 UR10, c[0x0][0x380] ;  /* 0x00007000ff0a77ac */ /* 0x000e220008000a00 */
[C---:B------:R-:W-:Y:S02]  /*01f0*/  IMAD R20, R3.reuse, 0x30, RZ ;  /* 0x0000003003147824 */ /* 0x040fe400078e02ff */
[C---:B------:R-:W-:Y:S01]  /*0200*/  IMAD.SHL.U32 R6, R3.reuse, 0x20, RZ ;  /* 0x0000002003067824 */ /* 0x040fe200078e00ff */
[----:B------:R-:W-:Y:S01]  /*0210*/  ULOP3.LUT UR7, UR7, 0x1ffffffc, URZ, 0xc0, !UPT ;  /* 0x1ffffffc07077892 */ /* 0x000fe2000f8ec0ff */
[----:B------:R-:W-:Y:S02]  /*0220*/  IMAD.SHL.U32 R4, R3, 0x10, RZ ;  /* 0x0000001003047824 */ /* 0x000fe400078e00ff */
[----:B------:R-:W-:Y:S01]  /*0230*/  IMAD.MOV.U32 R2, RZ, RZ, 0x20 ;  /* 0x00000020ff027424 */ /* 0x000fe200078e00ff */
[----:B------:R-:W-:Y:S01]  /*0240*/  UIADD3 UR7, UPT, UPT, -UR7, URZ, URZ ;  /* 0x000000ff07077290 */ /* 0x000fe2000fffe1ff */
[----:B------:R-:W-:Y:S02]  /*0250*/  IMAD.MOV.U32 R0, RZ, RZ, RZ ;  /* 0x000000ffff007224 */ /* 0x000fe400078e00ff */
[----:B------:R-:W-:Y:S01]  /*0260*/  IMAD.MOV.U32 R15, RZ, RZ, RZ ;  /* 0x000000ffff0f7224 */ /* 0x000fe200078e00ff */
[----:B0-----:R-:W-:-:S04]  /*0270*/  ULEA UR9, UP0, UR6, UR10, 0x1 ;  /* 0x0000000a06097291 */ /* 0x001fc8000f8008ff */
[----:B------:R-:W-:-:S12]  /*0280*/  ULEA.HI.X UR6, UR6, UR11, UR8, 0x1, UP0 ;  /* 0x0000000b06067291 */ /* 0x000fd800080f0c08 */
.L_x_6:
[----:B------:R-:W0:Y:S01]  /*0290*/  LDC R3, c[0x0][0x3a8] ;  /* 0x0000ea00ff037b82 */ /* 0x000e220000000800 */
[C---:B------:R-:W-:Y:S02]  /*02a0*/  VIADD R16, R2.reuse, 0xfffffff0 ;  /* 0xfffffff002107836 */ /* 0x040fe40000000000 */
[C---:B------:R-:W-:Y:S02]  /*02b0*/  VIADD R18, R2.reuse, 0x10 ;  /* 0x0000001002127836 */ /* 0x040fe40000000000 */
[----:B------:R-:W-:Y:S01]  /*02c0*/  VIADD R22, R2, 0x20 ;  /* 0x0000002002167836 */ /* 0x000fe20000000000 */
[-C--:B0-----:R-:W-:Y:S02]  /*02d0*/  ISETP.GT.AND P3, PT, R16, R3.reuse, PT ;  /* 0x000000031000720c */ /* 0x081fe40003f64270 */
[-C--:B------:R-:W-:Y:S02]  /*02e0*/  ISETP.GT.AND P0, PT, R18, R3.reuse, PT ;  /* 0x000000031200720c */ /* 0x080fe40003f04270 */
[----:B------:R-:W-:-:S02]  /*02f0*/  ISETP.GT.AND P1, PT, R22, R3, PT ;  /* 0x000000031600720c */ /* 0x000fc40003f24270 */
[----:B------:R-:W-:-:S07]  /*0300*/  ISETP.GT.AND P2, PT, R2, R3, PT ;  /* 0x000000030200720c */ /* 0x000fce0003f44270 */
[----:B------:R-:W-:Y:S06]  /*0310*/  @P3 BRA `(.L_x_2) ;  /* 0x00000000007c3947 */ /* 0x000fec0003800000 */
[----:B------:R-:W0:Y:S01]  /*0320*/  S2R R5, SR_LANEID ;  /* 0x0000000000057919 */ /* 0x000e220000000000 */
[----:B------:R-:W1:Y:S01]  /*0330*/  LDC R27, c[0x0][0x3a4] ;  /* 0x0000e900ff1b7b82 */ /* 0x000e620000000800 */
[----:B------:R-:W-:Y:S01]  /*0340*/  SHF.R.U32.HI R22, RZ, 0x1, R3 ;  /* 0x00000001ff167819 */ /* 0x000fe20000011603 */
[----:B------:R-:W-:Y:S01]  /*0350*/  IMAD.MOV.U32 R25, RZ, RZ, RZ ;  /* 0x000000ffff197224 */ /* 0x000fe200078e00ff */
[----:B------:R-:W-:-:S05]  /*0360*/  IADD3 R18, P3, PT, R0, UR5, RZ ;  /* 0x0000000500127c10 */ /* 0x000fca000ff7e0ff */
[----:B------:R-:W2:Y:S01]  /*0370*/  LDC.64 R16, c[0x0][0x388] ;  /* 0x0000e200ff107b82 */ /* 0x000ea20000000a00 */
[----:B-1----:R-:W-:Y:S02]  /*0380*/  SHF.R.U32.HI R7, RZ, 0x1, R27 ;  /* 0x00000001ff077819 */ /* 0x002fe4000001161b */
[----:B0-----:R-:W-:Y:S02]  /*0390*/  LOP3.LUT R24, R5, 0x3, RZ, 0xc0, !PT ;  /* 0x0000000305187812 */ /* 0x001fe400078ec0ff */
[----:B------:R-:W-:-:S05]  /*03a0*/  SHF.R.U32.HI R5, RZ, 0x2, R5 ;  /* 0x00000002ff057819 */ /* 0x000fca0000011605 */
[----:B------:R-:W-:-:S04]  /*03b0*/  IMAD.WIDE.U32 R22, R5, R22, R24 ;  /* 0x0000001605167225 */ /* 0x000fc800078e0018 */
[----:B------:R-:W-:Y:S01]  /*03c0*/  IMAD.WIDE.U32 R24, R5, R7, R24 ;  /* 0x0000000705187225 */ /* 0x000fe200078e0018 */
[----:B------:R-:W-:Y:S02]  /*03d0*/  LEA.HI.X.SX32 R7, R0, RZ, 0x1, P3 ;  /* 0x000000ff00077211 */ /* 0x000fe400018f0eff */
[----:B--2---:R-:W-:-:S04]  /*03e0*/  LEA R5, P3, R18, R16, 0x1 ;  /* 0x0000001012057211 */ /* 0x004fc800078608ff */
[----:B------:R-:W-:Y:S02]  /*03f0*/  LEA.HI.X R17, R18, R17, R7, 0x1, P3 ;  /* 0x0000001112117211 */ /* 0x000fe400018f0c07 */
[----:B------:R-:W-:Y:S02]  /*0400*/  LEA R18, P3, R22, UR9, 0x2 ;  /* 0x0000000916127c11 */ /* 0x000fe4000f8610ff */
[----:B------:R-:W-:Y:S02]  /*0410*/  LEA R16, P4, R24, R5, 0x2 ;  /* 0x0000000518107211 */ /* 0x000fe400078810ff */
[----:B------:R-:W-:Y:S02]  /*0420*/  LEA.HI.X R19, R22, UR6, R23, 0x2, P3 ;  /* 0x0000000616137c11 */ /* 0x000fe400098f1417 */
[----:B------:R-:W-:Y:S01]  /*0430*/  LEA.HI.X R17, R24, R17, R25, 0x2, P4 ;  /* 0x0000001118117211 */ /* 0x000fe200020f1419 */
[----:B------:R-:W-:-:S04]  /*0440*/  IMAD.WIDE.U32 R28, R3, 0x10, R18 ;  /* 0x00000010031c7825 */ /* 0x000fc800078e0012 */
[----:B------:R-:W2:Y:S01]  /*0450*/  LDG.E R22, desc[UR12][R16.64] ;  /* 0x0000000c10167981 */ /* 0x000ea2000c1e1900 */
[----:B------:R-:W-:-:S03]  /*0460*/  IMAD.WIDE.U32 R26, R27, 0x10, R16 ;  /* 0x000000101b1a7825 */ /* 0x000fc600078e0010 */
[----:B------:R-:W2:Y:S04]  /*0470*/  LDG.E R23, desc[UR12][R16.64+0x10] ;  /* 0x0000100c10177981 */ /* 0x000ea8000c1e1900 */
[----:B------:R-:W3:Y:S04]  /*0480*/  LDG.E R24, desc[UR12][R26.64] ;  /* 0x0000000c1a187981 */ /* 0x000ee8000c1e1900 */
[----:B------:R-:W3:Y:S04]  /*0490*/  LDG.E R25, desc[UR12][R26.64+0x10] ;  /* 0x0000100c1a197981 */ /* 0x000ee8000c1e1900 */
[----:B------:R-:W2:Y:S04]  /*04a0*/  LDG.E R16, desc[UR12][R18.64] ;  /* 0x0000000c12107981 */ /* 0x000ea8000c1e1900 */
[----:B------:R-:W2:Y:S04]  /*04b0*/  LDG.E R17, desc[UR12][R28.64] ;  /* 0x0000000c1c117981 */ /* 0x000ea8000c1e1900 */
[----:B------:R-:W2:Y:S04]  /*04c0*/  LDG.E R18, desc[UR12][R18.64+0x10] ;  /* 0x0000100c12127981 */ /* 0x000ea8000c1e1900 */
[----:B------:R-:W2:Y:S02]  /*04d0*/  LDG.E R19, desc[UR12][R28.64+0x10] ;  /* 0x0000100c1c137981 */ /* 0x000ea4000c1e1900 */
[C---:B--2---:R-:W-:Y:S08]  /*04e0*/  HMMA.16816.F32 R8, R16.reuse, R22, R8 ;  /* 0x000000161008723c */ /* 0x044ff00000001808 */
[----:B---3--:R-:W-:-:S15]  /*04f0*/  HMMA.16816.F32 R12, R16, R24, R12 ;  /* 0x00000018100c723c */ /* 0x008fde000000180c */
[----:B------:R-:W-:-:S05]  /*0500*/  NOP ;  /* 0x0000000000007918 */ /* 0x000fca0000000000 */
.L_x_2:
[----:B------:R-:W-:Y:S05]  /*0510*/  @P2 BRA `(.L_x_3) ;  /* 0x00000000007c2947 */ /* 0x000fea0003800000 */
        /* <DEDUP_REMOVED lines=31> */
.L_x_3:
        /* <DEDUP_REMOVED lines=32> */
.L_x_4:
[----:B------:R-:W-:Y:S05]  /*0910*/  @P1 BRA `(.L_x_5) ;  /* 0x00000000007c1947 */ /* 0x000fea0003800000 */
[----:B------:R-:W0:Y:S01]  /*0920*/  S2R R5, SR_LANEID ;  /* 0x0000000000057919 */ /* 0x000e220000000000 */
[----:B------:R-:W1:Y:S01]  /*0930*/  LDC R29, c[0x0][0x3a4] ;  /* 0x0000e900ff1d7b82 */ /* 0x000e620000000800 */
[----:B------:R-:W-:Y:S01]  /*0940*/  SHF.R.U32.HI R18, RZ, 0x1, R3 ;  /* 0x00000001ff127819 */ /* 0x000fe20000011603 */
[----:B------:R-:W-:Y:S01]  /*0950*/  IMAD.MOV.U32 R25, RZ, RZ, RZ ;  /* 0x000000ffff197224 */ /* 0x000fe200078e00ff */
[----:B------:R-:W-:-:S04]  /*0960*/  IADD3 R7, P0, PT, R20, UR5, RZ ;  /* 0x0000000514077c10 */ /* 0x000fc8000ff1e0ff */
[----:B------:R-:W-:Y:S01]  /*0970*/  LEA.HI.X.SX32 R22, R20, RZ, 0x1, P0 ;  /* 0x000000ff14167211 */ /* 0x000fe200000f0eff */
[----:B------:R-:W2:Y:S01]  /*0980*/  LDC.64 R16, c[0x0][0x388] ;  /* 0x0000e200ff107b82 */ /* 0x000ea20000000a00 */
[----:B-1----:R-:W-:Y:S02]  /*0990*/  SHF.R.U32.HI R21, RZ, 0x1, R29 ;  /* 0x00000001ff157819 */ /* 0x002fe4000001161d */
[----:B0-----:R-:W-:Y:S02]  /*09a0*/  LOP3.LUT R24, R5, 0x3, RZ, 0xc0, !PT ;  /* 0x0000000305187812 */ /* 0x001fe400078ec0ff */
[----:B------:R-:W-:-:S05]  /*09b0*/  SHF.R.U32.HI R5, RZ, 0x2, R5 ;  /* 0x00000002ff057819 */ /* 0x000fca0000011605 */
[----:B------:R-:W-:-:S04]  /*09c0*/  IMAD.WIDE.U32 R18, R5, R18, R24 ;  /* 0x0000001205127225 */ /* 0x000fc800078e0018 */
[----:B------:R-:W-:Y:S01]  /*09d0*/  IMAD.WIDE.U32 R24, R5, R21, R24 ;  /* 0x0000001505187225 */ /* 0x000fe200078e0018 */
[----:B--2---:R-:W-:-:S04]  /*09e0*/  LEA R5, P0, R7, R16, 0x1 ;  /* 0x0000001007057211 */ /* 0x004fc800078008ff */
[----:B------:R-:W-:Y:S02]  /*09f0*/  LEA.HI.X R17, R7, R17, R22, 0x1, P0 ;  /* 0x0000001107117211 */ /* 0x000fe400000f0c16 */
[----:B------:R-:W-:Y:S02]  /*0a00*/  LEA R22, P1, R18, UR9, 0x2 ;  /* 0x0000000912167c11 */ /* 0x000fe4000f8210ff */
[----:B------:R-:W-:Y:S02]  /*0a10*/  LEA R16, P0, R24, R5, 0x2 ;  /* 0x0000000518107211 */ /* 0x000fe400078010ff */
[----:B------:R-:W-:Y:S02]  /*0a20*/  LEA.HI.X R23, R18, UR6, R19, 0x2, P1 ;  /* 0x0000000612177c11 */ /* 0x000fe400088f1413 */
[----:B------:R-:W-:Y:S01]  /*0a30*/  LEA.HI.X R17, R24, R17, R25, 0x2, P0 ;  /* 0x0000001118117211 */ /* 0x000fe200000f1419 */
[----:B------:R-:W-:Y:S02]  /*0a40*/  IMAD.WIDE.U32 R24, R3, 0x10, R22 ;  /* 0x0000001003187825 */ /* 0x000fe400078e0016 */
[----:B------:R-:W2:Y:S02]  /*0a50*/  LDG.E R18, desc[UR12][R22.64+0x70] ;  /* 0x0000700c16127981 */ /* 0x000ea4000c1e1900 */
[----:B------:R-:W-:-:S02]  /*0a60*/  IMAD.WIDE.U32 R28, R29, 0x10, R16 ;  /* 0x000000101d1c7825 */ /* 0x000fc400078e0010 */
[----:B------:R-:W2:Y:S04]  /*0a70*/  LDG.E R26, desc[UR12][R16.64] ;  /* 0x0000000c101a7981 */ /* 0x000ea8000c1e1900 */
[----:B------:R-:W2:Y:S04]  /*0a80*/  LDG.E R27, desc[UR12][R16.64+0x10] ;  /* 0x0000100c101b7981 */ /* 0x000ea8000c1e1900 */
[----:B------:R-:W2:Y:S04]  /*0a90*/  LDG.E R19, desc[UR12][R24.64+0x70] ;  /* 0x0000700c18137981 */ /* 0x000ea8000c1e1900 */
[----:B------:R-:W2:Y:S04]  /*0aa0*/  LDG.E R16, desc[UR12][R22.64+0x60] ;  /* 0x0000600c16107981 */ /* 0x000ea8000c1e1900 */
[----:B------:R-:W2:Y:S04]  /*0ab0*/  LDG.E R17, desc[UR12][R24.64+0x60] ;  /* 0x0000600c18117981 */ /* 0x000ea8000c1e1900 */
[----:B------:R-:W3:Y:S04]  /*0ac0*/  LDG.E R22, desc[UR12][R28.64] ;  /* 0x0000000c1c167981 */ /* 0x000ee8000c1e1900 */
[----:B------:R-:W3:Y:S01]  /*0ad0*/  LDG.E R23, desc[UR12][R28.64+0x10] ;  /* 0x0000100c1c177981 */ /* 0x000ee2000c1e1900 */
[C---:B--2---:R-:W-:Y:S08]  /*0ae0*/  HMMA.16816.F32 R8, R16.reuse, R26, R8 ;  /* 0x0000001a1008723c */ /* 0x044ff00000001808 */
[----:B---3--:R-:W-:-:S15]  /*0af0*/  HMMA.16816.F32 R12, R16, R22, R12 ;  /* 0x00000016100c723c */ /* 0x008fde000000180c */
[----:B------:R-:W-:-:S05]  /*0b00*/  NOP ;  /* 0x0000000000007918 */ /* 0x000fca0000000000 */
.L_x_5:
[----:B------:R-:W0:Y:S01]  /*0b10*/  LDC R3, c[0x0][0x3a4] ;  /* 0x0000e900ff037b82 */ /* 0x000e220000000800 */
[----:B------:R-:W-:Y:S01]  /*0b20*/  UIADD3 UR9, UP0, UPT, UR9, 0x80, URZ ;  /* 0x0000008009097890 */ /* 0x000fe2000ff1e0ff */
[----:B------:R-:W-:Y:S01]  /*0b30*/  VIADD R2, R2, 0x40 ;  /* 0x0000004002027836 */ /* 0x000fe20000000000 */
[----:B------:R-:W-:Y:S02]  /*0b40*/  UIADD3 UR7, UPT, UPT, UR7, 0x4, URZ ;  /* 0x0000000407077890 */ /* 0x000fe4000fffe0ff */
[----:B------:R-:W-:Y:S02]  /*0b50*/  UIADD3.X UR6, UPT, UPT, URZ, UR6, URZ, UP0, !UPT ;  /* 0x00000006ff067290 */ /* 0x000fe400087fe4ff */
[----:B------:R-:W-:Y:S01]  /*0b60*/  UISETP.NE.AND UP0, UPT, UR7, URZ, UPT ;  /* 0x000000ff0700728c */ /* 0x000fe2000bf05270 */
[C---:B0-----:R-:W-:Y:S02]  /*0b70*/  IMAD R20, R3.reuse, 0x40, R20 ;  /* 0x0000004003147824 */ /* 0x041fe400078e0214 */
[----:B------:R-:W-:-:S02]  /*0b80*/  IMAD R6, R3, 0x40, R6 ;  /* 0x0000004003067824 */ /* 0x000fc400078e0206 */
[C---:B------:R-:W-:Y:S02]  /*0b90*/  IMAD R0, R3.reuse, 0x40, R0 ;  /* 0x0000004003007824 */ /* 0x040fe400078e0200 */
[----:B------:R-:W-:Y:S02]  /*0ba0*/  IMAD R4, R3, 0x40, R4 ;  /* 0x0000004003047824 */ /* 0x000fe400078e0204 */
[----:B------:R-:W-:Y:S05]  /*0bb0*/  BRA.U UP0, `(.L_x_6) ;  /* 0xfffffff500b47547 */ /* 0x000fea000b83ffff */
[----:B------:R-:W-:-:S07]  /*0bc0*/  VIADD R24, R2, 0xffffffe0 ;  /* 0xffffffe002187836 */ /* 0x000fce0000000000 */
.L_x_1:
[----:B------:R-:W0:Y:S02]  /*0bd0*/  LDCU UR6, c[0x0][0x3a8] ;  /* 0x00007500ff0677ac */ /* 0x000e240008000800 */
[----:B0-----:R-:W-:-:S04]  /*0be0*/  UIADD3 UR7, UPT, UPT, UR6, -0x1, URZ ;  /* 0xffffffff06077890 */ /* 0x001fc8000fffe0ff */
[----:B------:R-:W-:-:S04]  /*0bf0*/  ULEA.HI UR7, UR7, 0x1, URZ, 0x1c ;  /* 0x0000000107077891 */ /* 0x000fc8000f8fe0ff */
[----:B------:R-:W-:-:S04]  /*0c00*/  ULOP3.LUT UR7, UR7, 0x3, URZ, 0xc0, !UPT ;  /* 0x0000000307077892 */ /* 0x000fc8000f8ec0ff */
[----:B------:R-:W-:-:S09]  /*0c10*/  UISETP.NE.AND UP0, UPT, UR7, URZ, UPT ;  /* 0x000000ff0700728c */ /* 0x000fd2000bf05270 */
[----:B------:R-:W-:Y:S05]  /*0c20*/  BRA.U !UP0, `(.L_x_0) ;  /* 0x0000000108cc7547 */ /* 0x000fea000b800000 */
[----:B------:R-:W0:Y:S01]  /*0c30*/  LDC.64 R4, c[0x0][0x380] ;  /* 0x0000e000ff047b82 */ /* 0x000e220000000a00 */
[----:B------:R-:W-:Y:S01]  /*0c40*/  UIMAD UR6, UR4, UR6, URZ ;  /* 0x00000006040672a4 */ /* 0x000fe2000f8e02ff */
[----:B------:R-:W-:-:S03]  /*0c50*/  IMAD R22, R24, R3, RZ ;  /* 0x0000000318167224 */ /* 0x000fc600078e02ff */
[----:B------:R-:W-:Y:S02]  /*0c60*/  USHF.R.S32.HI UR8, URZ, 0x1f, UR6 ;  /* 0x0000001fff087899 */ /* 0x000fe40008011406 */
[----:B------:R-:W-:Y:S01]  /*0c70*/  IADD3 R0, P0, PT, R24, UR6, RZ ;  /* 0x0000000618007c10 */ /* 0x000fe2000ff1e0ff */
[----:B------:R-:W-:-:S04]  /*0c80*/  UIADD3 UR6, UPT, UPT, -UR7, URZ, URZ ;  /* 0x000000ff07067290 */ /* 0x000fc8000fffe1ff */
[----:B------:R-:W-:Y:S01]  /*0c90*/  IMAD.X R2, RZ, RZ, UR8, P0 ;  /* 0x00000008ff027e24 */ /* 0x000fe200080e06ff */
[----:B0-----:R-:W-:-:S04]  /*0ca0*/  LEA R23, P1, R0, R4, 0x1 ;  /* 0x0000000400177211 */ /* 0x001fc800078208ff */
[----:B------:R-:W-:-:S09]  /*0cb0*/  LEA.HI.X R0, R0, R5, R2, 0x1, P1 ;  /* 0x0000000500007211 */ /* 0x000fd200008f0c02 */
.L_x_8:
[----:B------:R-:W0:Y:S01]  /*0cc0*/  LDC R19, c[0x0][0x3a8] ;  /* 0x0000ea00ff137b82 */ /* 0x000e220000000800 */
[----:B------:R-:W-:-:S05]  /*0cd0*/  VIADD R24, R24, 0x10 ;  /* 0x0000001018187836 */ /* 0x000fca0000000000 */
[----:B0-----:R-:W-:-:S13]  /*0ce0*/  ISETP.GT.AND P0, PT, R24, R19, PT ;  /* 0x000000131800720c */ /* 0x001fda0003f04270 */
        /* <DEDUP_REMOVED lines=10> */
[----:B------:R-:W-:Y:S02]  /*0d90*/  SHF.R.U32.HI R21, RZ, 0x2, R2 ;  /* 0x00000002ff157819 */ /* 0x000fe40000011602 */
[----:B--2---:R-:W-:-:S03]  /*0da0*/  LEA R27, P0, R16, R6, 0x1 ;  /* 0x00000006101b7211 */ /* 0x004fc600078008ff */
[----:B------:R-:W-:Y:S01]  /*0db0*/  IMAD.WIDE.U32 R2, R21, R3, R4 ;  /* 0x0000000315027225 */ /* 0x000fe200078e0004 */
[----:B------:R-:W-:-:S03]  /*0dc0*/  LEA.HI.X R7, R16, R7, R18, 0x1, P0 ;  /* 0x0000000710077211 */ /* 0x000fc600000f0c12 */
[----:B------:R-:W-:Y:S01]  /*0dd0*/  IMAD.WIDE.U32 R4, R21, R20, R4 ;  /* 0x0000001415047225 */ /* 0x000fe200078e0004 */
[----:B------:R-:W-:Y:S02]  /*0de0*/  LEA R20, P0, R2, R23, 0x2 ;  /* 0x0000001702147211 */ /* 0x000fe400078010ff */
[----:B------:R-:W-:Y:S02]  /*0df0*/  LEA R26, P1, R4, R27, 0x2 ;  /* 0x0000001b041a7211 */ /* 0x000fe400078210ff */
[----:B------:R-:W-:Y:S02]  /*0e00*/  LEA.HI.X R21, R2, R0, R3, 0x2, P0 ;  /* 0x0000000002157211 */ /* 0x000fe400000f1403 */
        /* <DEDUP_REMOVED lines=14> */
.L_x_7:
[----:B------:R-:W0:Y:S01]  /*0ef0*/  LDC R3, c[0x0][0x3a4] ;  /* 0x0000e900ff037b82 */ /* 0x000e220000000800 */
[----:B------:R-:W-:Y:S01]  /*0f00*/  UIADD3 UR6, UPT, UPT, UR6, 0x1, URZ ;  /* 0x0000000106067890 */ /* 0x000fe2000fffe0ff */
[----:B------:R-:W-:-:S03]  /*0f10*/  IADD3 R23, P0, PT, R23, 0x20, RZ ;  /* 0x0000002017177810 */ /* 0x000fc60007f1e0ff */
[----:B------:R-:W-:Y:S02]  /*0f20*/  UISETP.NE.AND UP0, UPT, UR6, URZ, UPT ;  /* 0x000000ff0600728c */ /* 0x000fe4000bf05270 */
[----:B------:R-:W-:Y:S02]  /*0f30*/  IMAD.X R0, RZ, RZ, R0, P0 ;  /* 0x000000ffff007224 */ /* 0x000fe400000e0600 */
[----:B0-----:R-:W-:-:S05]  /*0f40*/  IMAD R22, R3, 0x10, R22 ;  /* 0x0000001003167824 */ /* 0x001fca00078e0216 */
[----:B------:R-:W-:Y:S05]  /*0f50*/  BRA.U UP0, `(.L_x_8) ;  /* 0xfffffffd00587547 */ /* 0x000fea000b83ffff */
.L_x_0:
[----:B------:R-:W0:Y:S01]  /*0f60*/  S2R R4, SR_LANEID ;  /* 0x0000000000047919 */ /* 0x000e220000000000 */
[----:B------:R-:W1:Y:S01]  /*0f70*/  LDCU.128 UR8, c[0x0][0x390] ;  /* 0x00007200ff0877ac */ /* 0x000e620008000c00 */
[----:B------:R-:W-:Y:S01]  /*0f80*/  IMAD R2, R3, UR4, RZ ;  /* 0x0000000403027c24 */ /* 0x000fe2000f8e02ff */
[----:B------:R-:W-:Y:S01]  /*0f90*/  SHF.R.U32.HI R0, RZ, 0x1, R3 ;  /* 0x00000001ff007819 */ /* 0x000fe20000011603 */
[----:B------:R-:W-:-:S03]  /*0fa0*/  IMAD.MOV.U32 R21, RZ, RZ, RZ ;  /* 0x000000ffff157224 */ /* 0x000fc600078e00ff */
[----:B------:R-:W-:-:S04]  /*0fb0*/  IADD3 R27, P0, PT, R2, UR5, RZ ;  /* 0x00000005021b7c10 */ /* 0x000fc8000ff1e0ff */
[----:B------:R-:W-:Y:S02]  /*0fc0*/  LEA.HI.X.SX32 R2, R2, RZ, 0x1, P0 ;  /* 0x000000ff02027211 */ /* 0x000fe400000f0eff */
[----:B0-----:R-:W-:Y:S02]  /*0fd0*/  LOP3.LUT R20, R4, 0x3, RZ, 0xc0, !PT ;  /* 0x0000000304147812 */ /* 0x001fe400078ec0ff */
[----:B------:R-:W-:Y:S01]  /*0fe0*/  SHF.R.U32.HI R3, RZ, 0x2, R4 ;  /* 0x00000002ff037819 */ /* 0x000fe20000011604 */
[C---:B------:R-:W-:Y:S01]  /*0ff0*/  IMAD.SHL.U32 R4, R27.reuse, 0x4, RZ ;  /* 0x000000041b047824 */ /* 0x040fe200078e00ff */
[----:B------:R-:W-:-:S03]  /*1000*/  SHF.L.U64.HI R27, R27, 0x2, R2 ;  /* 0x000000021b1b7819 */ /* 0x000fc60000010202 */
[----:B------:R-:W-:Y:S01]  /*1010*/  IMAD.WIDE.U32 R20, R3, R0, R20 ;  /* 0x0000000003147225 */ /* 0x000fe200078e0014 */
[----:B-1----:R-:W-:-:S04]  /*1020*/  IADD3 R23, P0, PT, R4, UR8, RZ ;  /* 0x0000000804177c10 */ /* 0x002fc8000ff1e0ff */
[----:B------:R-:W-:Y:S02]  /*1030*/  IADD3.X R3, PT, PT, R27, UR9, RZ, P0, !PT ;  /* 0x000000091b037c10 */ /* 0x000fe400087fe4ff */
[----:B------:R-:W-:-:S04]  /*1040*/  LEA R22, P0, R20, R23, 0x3 ;  /* 0x0000001714167211 */ /* 0x000fc800078018ff */
[----:B------:R-:W-:-:S03]  /*1050*/  LEA.HI.X R23, R20, R3, R21, 0x3, P0 ;  /* 0x0000000314177211 */ /* 0x000fc600000f1c15 */
[----:B------:R-:W-:Y:S02]  /*1060*/  IMAD.WIDE.U32 R24, R0, 0x40, R22 ;  /* 0x0000004000187825 */ /* 0x000fe400078e0016 */
[----:B------:R-:W2:Y:S04]  /*1070*/  LDG.E.64 R18, desc[UR12][R22.64] ;  /* 0x0000000c16127981 */ /* 0x000ea8000c1e1b00 */
[----:B------:R-:W3:Y:S04]  /*1080*/  LDG.E.64 R6, desc[UR12][R24.64] ;  /* 0x0000000c18067981 */ /* 0x000ee8000c1e1b00 */
[----:B------:R-:W4:Y:S04]  /*1090*/  LDG.E.64 R16, desc[UR12][R22.64+0x20] ;  /* 0x0000200c16107981 */ /* 0x000f28000c1e1b00 */
[----:B------:R-:W5:Y:S01]  /*10a0*/  LDG.E.64 R2, desc[UR12][R24.64+0x20] ;  /* 0x0000200c18027981 */ /* 0x000f62000c1e1b00 */
[----:B------:R-:W-:-:S04]  /*10b0*/  IADD3 R5, P0, PT, R4, UR10, RZ ;  /* 0x0000000a04057c10 */ /* 0x000fc8000ff1e0ff */
[----:B------:R-:W-:Y:S02]  /*10c0*/  IADD3.X R27, PT, PT, R27, UR11, RZ, P0, !PT ;  /* 0x0000000b1b1b7c10 */ /* 0x000fe400087fe4ff */
[----:B------:R-:W-:-:S04]  /*10d0*/  LEA R4, P0, R20, R5, 0x3 ;  /* 0x0000000514047211 */ /* 0x000fc800078018ff */
[----:B------:R-:W-:Y:S01]  /*10e0*/  LEA.HI.X R5, R20, R27, R21, 0x3, P0 ;  /* 0x0000001b14057211 */ /* 0x000fe200000f1c15 */
[----:B--2---:R-:W-:Y:S01]  /*10f0*/  FADD R18, R18, R8 ;  /* 0x0000000812127221 */ /* 0x004fe20000000000 */
[----:B------:R-:W-:Y:S01]  /*1100*/  FADD R19, R19, R9 ;  /* 0x0000000913137221 */ /* 0x000fe20000000000 */
[----:B---3--:R-:W-:Y:S01]  /*1110*/  FADD R10, R6, R10 ;  /* 0x0000000a060a7221 */ /* 0x008fe20000000000 */
[----:B------:R-:W-:Y:S01]  /*1120*/  FADD R11, R7, R11 ;  /* 0x0000000b070b7221 */ /* 0x000fe20000000000 */
[----:B------:R-:W-:-:S04]  /*1130*/  IMAD.WIDE.U32 R6, R0, 0x40, R4 ;  /* 0x0000004000067825 */ /* 0x000fc800078e0004 */
[----:B----4-:R-:W-:Y:S01]  /*1140*/  FADD R16, R16, R12 ;  /* 0x0000000c10107221 */ /* 0x010fe20000000000 */
[----:B------:R-:W-:Y:S01]  /*1150*/  FADD R17, R17, R13 ;  /* 0x0000000d11117221 */ /* 0x000fe20000000000 */
[----:B------:R-:W-:Y:S01]  /*1160*/  STG.E.64 desc[UR12][R4.64], R18 ;  /* 0x0000001204007986 */ /* 0x000fe2000c101b0c */
[----:B-----5:R-:W-:Y:S01]  /*1170*/  FADD R2, R2, R14 ;  /* 0x0000000e02027221 */ /* 0x020fe20000000000 */
[----:B------:R-:W-:Y:S02]  /*1180*/  FADD R3, R3, R15 ;  /* 0x0000000f03037221 */ /* 0x000fe40000000000 */
[----:B------:R-:W-:Y:S04]  /*1190*/  STG.E.64 desc[UR12][R6.64], R10 ;  /* 0x0000000a06007986 */ /* 0x000fe8000c101b0c */
[----:B------:R-:W-:Y:S04]  /*11a0*/  STG.E.64 desc[UR12][R4.64+0x20], R16 ;  /* 0x0000201004007986 */ /* 0x000fe8000c101b0c */
[----:B------:R-:W-:Y:S01]  /*11b0*/  STG.E.64 desc[UR12][R6.64+0x20], R2 ;  /* 0x0000200206007986 */ /* 0x000fe2000c101b0c */
[----:B------:R-:W-:Y:S05]  /*11c0*/  EXIT ;  /* 0x000000000000794d */ /* 0x000fea0003800000 */
.L_x_9:
[----:B------:R-:W-:-:S00]  /*11d0*/  BRA `(.L_x_9) ;  /* 0xfffffffc00fc7947 */ /* 0x000fc0000383ffff */
[----:B------:R-:W-:-:S00]  /*11e0*/  NOP ;  /* 0x0000000000007918 */ /* 0x000fc00000000000 */
        /* <DEDUP_REMOVED lines=9> */
.L_x_10:


//--------------------- .nv.shared.reserved.0     --------------------------
	.section	.nv.shared.reserved.0,"aw",@nobits
	.weak		__nv_reservedSMEM_offset_0_alias
	.size		__nv_reservedSMEM_offset_0_alias, 0, 64
	.other		__nv_reservedSMEM_offset_0_alias,@"STO_CUDA_RESERVED_SHARED STV_DEFAULT"
__nv_reservedSMEM_offset_0_alias:
	.zero		0
	.zero		64


//--------------------- .nv.constant0._Z10WMMAKernelP6__halfS0_PfS1_iii --------------------------
	.section	.nv.constant0._Z10WMMAKernelP6__halfS0_PfS1_iii,"a",@progbits
	.sectionflags	@""
	.align	4
.nv.constant0._Z10WMMAKernelP6__halfS0_PfS1_iii:
	.zero		940


//--------------------- SYMBOLS --------------------------

	.type		.nv.reservedSmem.offset0,@object
	.size		.nv.reservedSmem.offset0,0x4
